//
// Generated by NVIDIA NVVM Compiler
//
// Compiler Build ID: CL-36424714
// Cuda compilation tools, release 13.0, V13.0.88
// Based on NVVM 20.0.0
//

.version 9.0
.target sm_100
.address_size 64

	// .globl	_Z21matrixMultiplyAddWMMAPK6__halfS1_PfS2_iiiii

.visible .entry _Z21matrixMultiplyAddWMMAPK6__halfS1_PfS2_iiiii(
	.param .u64 .ptr .align 1 _Z21matrixMultiplyAddWMMAPK6__halfS1_PfS2_iiiii_param_0,
	.param .u64 .ptr .align 1 _Z21matrixMultiplyAddWMMAPK6__halfS1_PfS2_iiiii_param_1,
	.param .u64 .ptr .align 1 _Z21matrixMultiplyAddWMMAPK6__halfS1_PfS2_iiiii_param_2,
	.param .u64 .ptr .align 1 _Z21matrixMultiplyAddWMMAPK6__halfS1_PfS2_iiiii_param_3,
	.param .u32 _Z21matrixMultiplyAddWMMAPK6__halfS1_PfS2_iiiii_param_4,
	.param .u32 _Z21matrixMultiplyAddWMMAPK6__halfS1_PfS2_iiiii_param_5,
	.param .u32 _Z21matrixMultiplyAddWMMAPK6__halfS1_PfS2_iiiii_param_6,
	.param .u32 _Z21matrixMultiplyAddWMMAPK6__halfS1_PfS2_iiiii_param_7,
	.param .u32 _Z21matrixMultiplyAddWMMAPK6__halfS1_PfS2_iiiii_param_8
)
{
	.reg .pred 	%p<17>;
	.reg .b32 	%r<141>;
	.reg .b32 	%f<221>;
	.reg .b64 	%rd<46>;

	ld.param.u64 	%rd12, [_Z21matrixMultiplyAddWMMAPK6__halfS1_PfS2_iiiii_param_0];
	ld.param.u32 	%r21, [_Z21matrixMultiplyAddWMMAPK6__halfS1_PfS2_iiiii_param_4];
	ld.param.u32 	%r22, [_Z21matrixMultiplyAddWMMAPK6__halfS1_PfS2_iiiii_param_5];
	ld.param.u32 	%r18, [_Z21matrixMultiplyAddWMMAPK6__halfS1_PfS2_iiiii_param_6];
	cvta.to.global.u64 	%rd1, %rd12;
	mov.u32 	%r23, %ctaid.y;
	mov.u32 	%r24, %ntid.y;
	mov.u32 	%r25, %tid.y;
	mad.lo.s32 	%r26, %r23, %r24, %r25;
	mov.u32 	%r27, %ctaid.x;
	mov.u32 	%r28, %ntid.x;
	mov.u32 	%r29, %tid.x;
	mad.lo.s32 	%r30, %r27, %r28, %r29;
	shl.b32 	%r1, %r26, 4;
	add.s32 	%r31, %r1, 16;
	setp.gt.s32 	%p1, %r31, %r21;
	shl.b32 	%r2, %r30, 4;
	add.s32 	%r32, %r2, 16;
	setp.gt.s32 	%p2, %r32, %r22;
	or.pred  	%p3, %p1, %p2;
	@%p3 bra 	$L__BB0_20;
	setp.gt.s32 	%p4, %r18, 0;
	mov.f32 	%f156, 0f00000000;
	mov.f32 	%f155, %f156;
	mov.f32 	%f154, %f156;
	mov.f32 	%f153, %f156;
	mov.f32 	%f152, %f156;
	mov.f32 	%f151, %f156;
	mov.f32 	%f150, %f156;
	mov.f32 	%f149, %f156;
	@%p4 bra 	$L__BB0_2;
	bra.uni 	$L__BB0_18;
$L__BB0_2:
	mul.lo.s32 	%r3, %r18, %r1;
	mul.lo.s32 	%r34, %r18, %r2;
	cvt.s64.s32 	%rd2, %r34;
	add.s32 	%r35, %r18, -1;
	shr.u32 	%r36, %r35, 4;
	add.s32 	%r37, %r36, 1;
	and.b32  	%r4, %r37, 3;
	setp.lt.u32 	%p5, %r18, 49;
	mov.b32 	%r137, 0;
	mov.f32 	%f149, 0f00000000;
	mov.f32 	%f150, %f149;
	mov.f32 	%f151, %f149;
	mov.f32 	%f152, %f149;
	mov.f32 	%f153, %f149;
	mov.f32 	%f154, %f149;
	mov.f32 	%f155, %f149;
	mov.f32 	%f156, %f149;
	@%p5 bra 	$L__BB0_13;
	mov.b32 	%r137, 0;
	mov.f32 	%f149, 0f00000000;
	cvt.u64.u32 	%rd18, %r3;
	mov.u32 	%r136, %r137;
$L__BB0_4:
	ld.param.u64 	%rd41, [_Z21matrixMultiplyAddWMMAPK6__halfS1_PfS2_iiiii_param_1];
	add.s32 	%r39, %r137, 16;
	setp.gt.s32 	%p6, %r39, %r18;
	cvt.u64.u32 	%rd3, %r137;
	add.s64 	%rd13, %rd3, %rd2;
	cvta.to.global.u64 	%rd14, %rd41;
	shl.b64 	%rd15, %rd13, 1;
	add.s64 	%rd4, %rd14, %rd15;
	@%p6 bra 	$L__BB0_6;
	cvt.u32.u64 	%r40, %rd3;
	add.s32 	%r41, %r40, %r3;
	mul.wide.u32 	%rd16, %r41, 2;
	add.s64 	%rd17, %rd1, %rd16;
	wmma.load.a.sync.aligned.row.m16n16k16.global.f16 	{%r42, %r43, %r44, %r45, %r46, %r47, %r48, %r49}, [%rd17], %r18;
	wmma.load.b.sync.aligned.col.m16n16k16.global.f16 	{%r50, %r51, %r52, %r53, %r54, %r55, %r56, %r57}, [%rd4], %r18;
	wmma.mma.sync.aligned.row.col.m16n16k16.f32.f32 {%f156, %f155, %f154, %f153, %f152, %f151, %f150, %f149}, {%r42, %r43, %r44, %r45, %r46, %r47, %r48, %r49}, {%r50, %r51, %r52, %r53, %r54, %r55, %r56, %r57}, {%f156, %f155, %f154, %f153, %f152, %f151, %f150, %f149};
$L__BB0_6:
	cvt.u32.u64 	%r58, %rd3;
	add.s32 	%r59, %r58, 32;
	setp.gt.s32 	%p7, %r59, %r18;
	add.s64 	%rd19, %rd3, %rd18;
	shl.b64 	%rd20, %rd19, 1;
	add.s64 	%rd5, %rd1, %rd20;
	@%p7 bra 	$L__BB0_8;
	add.s64 	%rd21, %rd5, 32;
	add.s64 	%rd22, %rd4, 32;
	wmma.load.a.sync.aligned.row.m16n16k16.global.f16 	{%r60, %r61, %r62, %r63, %r64, %r65, %r66, %r67}, [%rd21], %r18;
	wmma.load.b.sync.aligned.col.m16n16k16.global.f16 	{%r68, %r69, %r70, %r71, %r72, %r73, %r74, %r75}, [%rd22], %r18;
	wmma.mma.sync.aligned.row.col.m16n16k16.f32.f32 {%f156, %f155, %f154, %f153, %f152, %f151, %f150, %f149}, {%r60, %r61, %r62, %r63, %r64, %r65, %r66, %r67}, {%r68, %r69, %r70, %r71, %r72, %r73, %r74, %r75}, {%f156, %f155, %f154, %f153, %f152, %f151, %f150, %f149};
$L__BB0_8:
	cvt.u32.u64 	%r76, %rd3;
	add.s32 	%r77, %r76, 48;
	setp.gt.s32 	%p8, %r77, %r18;
	@%p8 bra 	$L__BB0_10;
	add.s64 	%rd23, %rd5, 64;
	add.s64 	%rd24, %rd4, 64;
	wmma.load.a.sync.aligned.row.m16n16k16.global.f16 	{%r78, %r79, %r80, %r81, %r82, %r83, %r84, %r85}, [%rd23], %r18;
	wmma.load.b.sync.aligned.col.m16n16k16.global.f16 	{%r86, %r87, %r88, %r89, %r90, %r91, %r92, %r93}, [%rd24], %r18;
	wmma.mma.sync.aligned.row.col.m16n16k16.f32.f32 {%f156, %f155, %f154, %f153, %f152, %f151, %f150, %f149}, {%r78, %r79, %r80, %r81, %r82, %r83, %r84, %r85}, {%r86, %r87, %r88, %r89, %r90, %r91, %r92, %r93}, {%f156, %f155, %f154, %f153, %f152, %f151, %f150, %f149};
$L__BB0_10:
	cvt.u32.u64 	%r94, %rd3;
	add.s32 	%r137, %r94, 64;
	setp.gt.s32 	%p9, %r137, %r18;
	@%p9 bra 	$L__BB0_12;
	add.s64 	%rd25, %rd5, 96;
	add.s64 	%rd26, %rd4, 96;
	wmma.load.a.sync.aligned.row.m16n16k16.global.f16 	{%r95, %r96, %r97, %r98, %r99, %r100, %r101, %r102}, [%rd25], %r18;
	wmma.load.b.sync.aligned.col.m16n16k16.global.f16 	{%r103, %r104, %r105, %r106, %r107, %r108, %r109, %r110}, [%rd26], %r18;
	wmma.mma.sync.aligned.row.col.m16n16k16.f32.f32 {%f156, %f155, %f154, %f153, %f152, %f151, %f150, %f149}, {%r95, %r96, %r97, %r98, %r99, %r100, %r101, %r102}, {%r103, %r104, %r105, %r106, %r107, %r108, %r109, %r110}, {%f156, %f155, %f154, %f153, %f152, %f151, %f150, %f149};
$L__BB0_12:
	add.s32 	%r136, %r136, 4;
	add.s32 	%r111, %r18, -1;
	shr.u32 	%r112, %r111, 4;
	add.s32 	%r113, %r112, 1;
	and.b32  	%r114, %r113, 536870908;
	setp.ne.s32 	%p10, %r136, %r114;
	@%p10 bra 	$L__BB0_4;
$L__BB0_13:
	setp.eq.s32 	%p11, %r4, 0;
	@%p11 bra 	$L__BB0_18;
	ld.param.u64 	%rd42, [_Z21matrixMultiplyAddWMMAPK6__halfS1_PfS2_iiiii_param_1];
	add.s32 	%r139, %r137, %r3;
	cvt.u64.u32 	%rd27, %r137;
	add.s64 	%rd28, %rd2, %rd27;
	shl.b64 	%rd29, %rd28, 1;
	cvta.to.global.u64 	%rd30, %rd42;
	add.s64 	%rd45, %rd30, %rd29;
	neg.s32 	%r138, %r4;
$L__BB0_15:
	.pragma "nounroll";
	add.s32 	%r137, %r137, 16;
	setp.gt.s32 	%p12, %r137, %r18;
	@%p12 bra 	$L__BB0_17;
	mul.wide.u32 	%rd31, %r139, 2;
	add.s64 	%rd32, %rd1, %rd31;
	wmma.load.a.sync.aligned.row.m16n16k16.global.f16 	{%r115, %r116, %r117, %r118, %r119, %r120, %r121, %r122}, [%rd32], %r18;
	wmma.load.b.sync.aligned.col.m16n16k16.global.f16 	{%r123, %r124, %r125, %r126, %r127, %r128, %r129, %r130}, [%rd45], %r18;
	wmma.mma.sync.aligned.row.col.m16n16k16.f32.f32 {%f156, %f155, %f154, %f153, %f152, %f151, %f150, %f149}, {%r115, %r116, %r117, %r118, %r119, %r120, %r121, %r122}, {%r123, %r124, %r125, %r126, %r127, %r128, %r129, %r130}, {%f156, %f155, %f154, %f153, %f152, %f151, %f150, %f149};
$L__BB0_17:
	add.s32 	%r139, %r139, 16;
	add.s64 	%rd45, %rd45, 32;
	add.s32 	%r138, %r138, 1;
	setp.ne.s32 	%p13, %r138, 0;
	@%p13 bra 	$L__BB0_15;
$L__BB0_18:
	ld.param.u32 	%r133, [_Z21matrixMultiplyAddWMMAPK6__halfS1_PfS2_iiiii_param_8];
	ld.param.u32 	%r132, [_Z21matrixMultiplyAddWMMAPK6__halfS1_PfS2_iiiii_param_7];
	setp.ge.s32 	%p14, %r1, %r132;
	setp.ge.s32 	%p15, %r2, %r133;
	or.pred  	%p16, %p14, %p15;
	@%p16 bra 	$L__BB0_20;
	ld.param.u32 	%r134, [_Z21matrixMultiplyAddWMMAPK6__halfS1_PfS2_iiiii_param_8];
	ld.param.u64 	%rd44, [_Z21matrixMultiplyAddWMMAPK6__halfS1_PfS2_iiiii_param_3];
	ld.param.u64 	%rd43, [_Z21matrixMultiplyAddWMMAPK6__halfS1_PfS2_iiiii_param_2];
	mul.lo.s32 	%r131, %r134, %r1;
	cvt.s64.s32 	%rd33, %r131;
	cvt.s64.s32 	%rd34, %r2;
	add.s64 	%rd35, %rd33, %rd34;
	cvta.to.global.u64 	%rd36, %rd43;
	shl.b64 	%rd37, %rd35, 2;
	add.s64 	%rd38, %rd36, %rd37;
	wmma.load.c.sync.aligned.row.m16n16k16.global.f32 	{%f125, %f126, %f127, %f128, %f129, %f130, %f131, %f132}, [%rd38], %r134;
	add.f32 	%f133, %f156, %f125;
	add.f32 	%f134, %f155, %f126;
	add.f32 	%f135, %f154, %f127;
	add.f32 	%f136, %f153, %f128;
	add.f32 	%f137, %f152, %f129;
	add.f32 	%f138, %f151, %f130;
	add.f32 	%f139, %f150, %f131;
	add.f32 	%f140, %f149, %f132;
	cvta.to.global.u64 	%rd39, %rd44;
	add.s64 	%rd40, %rd39, %rd37;
	wmma.store.d.sync.aligned.row.m16n16k16.global.f32 	[%rd40], {%f133, %f134, %f135, %f136, %f137, %f138, %f139, %f140}, %r134;
$L__BB0_20:
	ret;

}


// ===== COMPILED SASS (sm_100) =====

	.target	sm_100

	.elftype	@"ET_EXEC"


//--------------------- .note.nv.tkinfo           --------------------------
	.section	.note.nv.tkinfo,"",@"SHT_NOTE"
	.sectionflags	@"SHF_NOTE_NV_TKINFO"
	.tkinfo
        /*0018*/ 	.word	0x00000002
        /*0030*/ 	.string	""
        /*0030*/ 	.string	"ptxas"
        /*0030*/ 	.string	"Cuda compilation tools, release 13.0, V13.0.88"
        /*0030*/ 	.string	"Build cuda_13.0.r13.0/compiler.36424714_0"
        /*0030*/ 	.string	"-arch sm_100 -m 64 "



//--------------------- .note.nv.cuinfo           --------------------------
	.section	.note.nv.cuinfo,"",@"SHT_NOTE"
	.sectionflags	@"SHF_NOTE_NV_CUINFO"
        /*0018*/ 	.short	0x0002
        /*001a*/ 	.short	0x0064
        /*001c*/ 	.short	0x0082
	.zero		2


//--------------------- .nv.info                  --------------------------
	.section	.nv.info,"",@"SHT_CUDA_INFO"
	.align	4


	//----- nvinfo : EIATTR_REGCOUNT
	.align		4
        /*0000*/ 	.byte	0x04, 0x2f
        /*0002*/ 	.short	(.L_1 - .L_0)
	.align		4
.L_0:
        /*0004*/ 	.word	index@(_Z21matrixMultiplyAddWMMAPK6__halfS1_PfS2_iiiii)
        /*0008*/ 	.word	0x00000020


	//----- nvinfo : EIATTR_FRAME_SIZE
	.align		4
.L_1:
        /*000c*/ 	.byte	0x04, 0x11
        /*000e*/ 	.short	(.L_3 - .L_2)
	.align		4
.L_2:
        /*0010*/ 	.word	index@(_Z21matrixMultiplyAddWMMAPK6__halfS1_PfS2_iiiii)
        /*0014*/ 	.word	0x00000000


	//----- nvinfo : EIATTR_MIN_STACK_SIZE
	.align		4
.L_3:
        /*0018*/ 	.byte	0x04, 0x12
        /*001a*/ 	.short	(.L_5 - .L_4)
	.align		4
.L_4:
        /*001c*/ 	.word	index@(_Z21matrixMultiplyAddWMMAPK6__halfS1_PfS2_iiiii)
        /*0020*/ 	.word	0x00000000
.L_5:


//--------------------- .nv.compat                --------------------------
	.section	.nv.compat,"",@"SHT_CUDA_COMPAT_INFO"
	.align	4
        /*0000*/ 	.byte	0x02, 0x09, 0x00, 0x00, 0x02, 0x02, 0x01, 0x00, 0x02, 0x05, 0x05, 0x00, 0x03, 0x07, 0x01, 0x01
        /*0010*/ 	.byte	0x02, 0x03, 0x00, 0x00, 0x02, 0x06, 0x01, 0x00, 0x04, 0x0b, 0x08, 0x00, 0x09, 0x00, 0x00, 0x00
        /*0020*/ 	.byte	0x00, 0x00, 0x00, 0x00


//--------------------- .nv.info._Z21matrixMultiplyAddWMMAPK6__halfS1_PfS2_iiiii --------------------------
	.section	.nv.info._Z21matrixMultiplyAddWMMAPK6__halfS1_PfS2_iiiii,"",@"SHT_CUDA_INFO"
	.sectionflags	@""
	.align	4


	//----- nvinfo : EIATTR_CUDA_API_VERSION
	.align		4
        /*0000*/ 	.byte	0x04, 0x37
        /*0002*/ 	.short	(.L_7 - .L_6)
.L_6:
        /*0004*/ 	.word	0x00000082


	//----- nvinfo : EIATTR_KPARAM_INFO
	.align		4
.L_7:
        /*0008*/ 	.byte	0x04, 0x17
        /*000a*/ 	.short	(.L_9 - .L_8)
.L_8:
        /*000c*/ 	.word	0x00000000
        /*0010*/ 	.short	0x0008
        /*0012*/ 	.short	0x0030
        /*0014*/ 	.byte	0x00, 0xf0, 0x11, 0x00


	//----- nvinfo : EIATTR_KPARAM_INFO
	.align		4
.L_9:
        /*0018*/ 	.byte	0x04, 0x17
        /*001a*/ 	.short	(.L_11 - .L_10)
.L_10:
        /*001c*/ 	.word	0x00000000
        /*0020*/ 	.short	0x0007
        /*0022*/ 	.short	0x002c
        /*0024*/ 	.byte	0x00, 0xf0, 0x11, 0x00


	//----- nvinfo : EIATTR_KPARAM_INFO
	.align		4
.L_11:
        /*0028*/ 	.byte	0x04, 0x17
        /*002a*/ 	.short	(.L_13 - .L_12)
.L_12:
        /*002c*/ 	.word	0x00000000
        /*0030*/ 	.short	0x0006
        /*0032*/ 	.short	0x0028
        /*0034*/ 	.byte	0x00, 0xf0, 0x11, 0x00


	//----- nvinfo : EIATTR_KPARAM_INFO
	.align		4
.L_13:
        /*0038*/ 	.byte	0x04, 0x17
        /*003a*/ 	.short	(.L_15 - .L_14)
.L_14:
        /*003c*/ 	.word	0x00000000
        /*0040*/ 	.short	0x0005
        /*0042*/ 	.short	0x0024
        /*0044*/ 	.byte	0x00, 0xf0, 0x11, 0x00


	//----- nvinfo : EIATTR_KPARAM_INFO
	.align		4
.L_15:
        /*0048*/ 	.byte	0x04, 0x17
        /*004a*/ 	.short	(.L_17 - .L_16)
.L_16:
        /*004c*/ 	.word	0x00000000
        /*0050*/ 	.short	0x0004
        /*0052*/ 	.short	0x0020
        /*0054*/ 	.byte	0x00, 0xf0, 0x11, 0x00


	//----- nvinfo : EIATTR_KPARAM_INFO
	.align		4
.L_17:
        /*0058*/ 	.byte	0x04, 0x17
        /*005a*/ 	.short	(.L_19 - .L_18)
.L_18:
        /*005c*/ 	.word	0x00000000
        /*0060*/ 	.short	0x0003
        /*0062*/ 	.short	0x0018
        /*0064*/ 	.byte	0x00, 0xf5, 0x21, 0x00


	//----- nvinfo : EIATTR_KPARAM_INFO
	.align		4
.L_19:
        /*0068*/ 	.byte	0x04, 0x17
        /*006a*/ 	.short	(.L_21 - .L_20)
.L_20:
        /*006c*/ 	.word	0x00000000
        /*0070*/ 	.short	0x0002
        /*0072*/ 	.short	0x0010
        /*0074*/ 	.byte	0x00, 0xf5, 0x21, 0x00


	//----- nvinfo : EIATTR_KPARAM_INFO
	.align		4
.L_21:
        /*0078*/ 	.byte	0x04, 0x17
        /*007a*/ 	.short	(.L_23 - .L_22)
.L_22:
        /*007c*/ 	.word	0x00000000
        /*0080*/ 	.short	0x0001
        /*0082*/ 	.short	0x0008
        /*0084*/ 	.byte	0x00, 0xf5, 0x21, 0x00


	//----- nvinfo : EIATTR_KPARAM_INFO
	.align		4
.L_23:
        /*0088*/ 	.byte	0x04, 0x17
        /*008a*/ 	.short	(.L_25 - .L_24)
.L_24:
        /*008c*/ 	.word	0x00000000
        /*0090*/ 	.short	0x0000
        /*0092*/ 	.short	0x0000
        /*0094*/ 	.byte	0x00, 0xf5, 0x21, 0x00


	//----- nvinfo : EIATTR_SPARSE_MMA_MASK
	.align		4
.L_25:
        /*0098*/ 	.byte	0x03, 0x50
        /*009a*/ 	.short	0x0000


	//----- nvinfo : EIATTR_WMMA_USED
	.align		4
        /*009c*/ 	.byte	0x01, 0x2b
	.zero		2


	//----- nvinfo : EIATTR_MAXREG_COUNT
	.align		4
        /*00a0*/ 	.byte	0x03, 0x1b
        /*00a2*/ 	.short	0x00ff


	//----- nvinfo : EIATTR_MERCURY_ISA_VERSION
	.align		4
        /*00a4*/ 	.byte	0x03, 0x5f
        /*00a6*/ 	.short	0x0101


	//----- nvinfo : EIATTR_VRC_CTA_INIT_COUNT
	.align		4
        /*00a8*/ 	.byte	0x02, 0x4a
	.zero		1
	.zero		1


	//----- nvinfo : EIATTR_EXIT_INSTR_OFFSETS
	.align		4
        /*00ac*/ 	.byte	0x04, 0x1c
        /*00ae*/ 	.short	(.L_27 - .L_26)


	//   ....[0]....
.L_26:
        /*00b0*/ 	.word	0x00000100


	//   ....[1]....
        /*00b4*/ 	.word	0x00000d60


	//   ....[2]....
        /*00b8*/ 	.word	0x00000fe0


	//----- nvinfo : EIATTR_CBANK_PARAM_SIZE
	.align		4
.L_27:
        /*00bc*/ 	.byte	0x03, 0x19
        /*00be*/ 	.short	0x0034


	//----- nvinfo : EIATTR_PARAM_CBANK
	.align		4
        /*00c0*/ 	.byte	0x04, 0x0a
        /*00c2*/ 	.short	(.L_29 - .L_28)
	.align		4
.L_28:
        /*00c4*/ 	.word	index@(.nv.constant0._Z21matrixMultiplyAddWMMAPK6__halfS1_PfS2_iiiii)
        /*00c8*/ 	.short	0x0380
        /*00ca*/ 	.short	0x0034


	//----- nvinfo : EIATTR_SW_WAR
	.align		4
.L_29:
        /*00cc*/ 	.byte	0x04, 0x36
        /*00ce*/ 	.short	(.L_31 - .L_30)
.L_30:
        /*00d0*/ 	.word	0x00000008
.L_31:


//--------------------- .nv.callgraph             --------------------------
	.section	.nv.callgraph,"",@"SHT_CUDA_CALLGRAPH"
	.align	4
	.sectionentsize	8
	.align		4
        /*0000*/ 	.word	0x00000000
	.align		4
        /*0004*/ 	.word	0xffffffff
	.align		4
        /*0008*/ 	.word	0x00000000
	.align		4
        /*000c*/ 	.word	0xfffffffe
	.align		4
        /*0010*/ 	.word	0x00000000
	.align		4
        /*0014*/ 	.word	0xfffffffd
	.align		4
        /*0018*/ 	.word	0x00000000
	.align		4
        /*001c*/ 	.word	0xfffffffc


//--------------------- .text._Z21matrixMultiplyAddWMMAPK6__halfS1_PfS2_iiiii --------------------------
	.section	.text._Z21matrixMultiplyAddWMMAPK6__halfS1_PfS2_iiiii,"ax",@progbits
	.align	128
        .global         _Z21matrixMultiplyAddWMMAPK6__halfS1_PfS2_iiiii
        .type           _Z21matrixMultiplyAddWMMAPK6__halfS1_PfS2_iiiii,@function
        .size           _Z21matrixMultiplyAddWMMAPK6__halfS1_PfS2_iiiii,(.L_x_10 - _Z21matrixMultiplyAddWMMAPK6__halfS1_PfS2_iiiii)
        .other          _Z21matrixMultiplyAddWMMAPK6__halfS1_PfS2_iiiii,@"STO_CUDA_ENTRY STV_DEFAULT"
_Z21matrixMultiplyAddWMMAPK6__halfS1_PfS2_iiiii:
.text._Z21matrixMultiplyAddWMMAPK6__halfS1_PfS2_iiiii:
[----:B------:R-:W-:Y:S01]  /*0000*/  LDC R1, c[0x0][0x37c] ;  /* 0x0000df00ff017b82 */ /* 0x000fe20000000800 */
[----:B------:R-:W0:Y:S07]  /*0010*/  S2R R0, SR_TID.X ;  /* 0x0000000000007919 */ /* 0x000e2e0000002100 */
[----:B------:R-:W1:Y:S01]  /*0020*/  LDC R16, c[0x0][0x364] ;  /* 0x0000d900ff107b82 */ /* 0x000e620000000800 */
[----:B------:R-:W2:Y:S01]  /*0030*/  LDCU.64 UR6, c[0x0][0x3a0] ;  /* 0x00007400ff0677ac */ /* 0x000ea20008000a00 */
[----:B------:R-:W1:Y:S06]  /*0040*/  S2R R3, SR_TID.Y ;  /* 0x0000000000037919 */ /* 0x000e6c0000002200 */
[----:B------:R-:W0:Y:S08]  /*0050*/  S2UR UR5, SR_CTAID.X ;  /* 0x00000000000579c3 */ /* 0x000e300000002500 */
[----:B------:R-:W0:Y:S08]  /*0060*/  LDC R17, c[0x0][0x360] ;  /* 0x0000d800ff117b82 */ /* 0x000e300000000800 */
[----:B------:R-:W1:Y:S01]  /*0070*/  S2UR UR4, SR_CTAID.Y ;  /* 0x00000000000479c3 */ /* 0x000e620000002600 */
[----:B0-----:R-:W-:-:S04]  /*0080*/  IMAD R17, R17, UR5, R0 ;  /* 0x0000000511117c24 */ /* 0x001fc8000f8e0200 */
[----:B------:R-:W-:Y:S02]  /*0090*/  IMAD.SHL.U32 R17, R17, 0x10, RZ ;  /* 0x0000001011117824 */ /* 0x000fe400078e00ff */
[----:B-1----:R-:W-:Y:S02]  /*00a0*/  IMAD R16, R16, UR4, R3 ;  /* 0x0000000410107c24 */ /* 0x002fe4000f8e0203 */
[----:B------:R-:W-:Y:S02]  /*00b0*/  VIADD R2, R17, 0x10 ;  /* 0x0000001011027836 */ /* 0x000fe40000000000 */
[----:B------:R-:W-:-:S03]  /*00c0*/  IMAD.SHL.U32 R16, R16, 0x10, RZ ;  /* 0x0000001010107824 */ /* 0x000fc600078e00ff */
[----:B--2---:R-:W-:Y:S01]  /*00d0*/  ISETP.GT.AND P0, PT, R2, UR7, PT ;  /* 0x0000000702007c0c */ /* 0x004fe2000bf04270 */
[----:B------:R-:W-:-:S05]  /*00e0*/  VIADD R0, R16, 0x10 ;  /* 0x0000001010007836 */ /* 0x000fca0000000000 */
[----:B------:R-:W-:-:S13]  /*00f0*/  ISETP.GT.OR P0, PT, R0, UR6, P0 ;  /* 0x0000000600007c0c */ /* 0x000fda0008704670 */
[----:B------:R-:W-:Y:S05]  /*0100*/  @P0 EXIT ;  /* 0x000000000000094d */ /* 0x000fea0003800000 */
[----:B------:R-:W0:Y:S01]  /*0110*/  LDCU UR5, c[0x0][0x3a8] ;  /* 0x00007500ff0577ac */ /* 0x000e220008000800 */
[----:B------:R-:W-:Y:S02]  /*0120*/  CS2R R4, SRZ ;  /* 0x0000000000047805 */ /* 0x000fe4000001ff00 */
[----:B------:R-:W-:Y:S02]  /*0130*/  CS2R R6, SRZ ;  /* 0x0000000000067805 */ /* 0x000fe4000001ff00 */
[----:B------:R-:W-:Y:S02]  /*0140*/  CS2R R8, SRZ ;  /* 0x0000000000087805 */ /* 0x000fe4000001ff00 */
[----:B------:R-:W-:Y:S01]  /*0150*/  CS2R R10, SRZ ;  /* 0x00000000000a7805 */ /* 0x000fe2000001ff00 */
[----:B------:R-:W1:Y:S01]  /*0160*/  LDCU.64 UR10, c[0x0][0x358] ;  /* 0x00006b00ff0a77ac */ /* 0x000e620008000a00 */
[----:B0-----:R-:W-:-:S09]  /*0170*/  UISETP.GT.AND UP0, UPT, UR5, URZ, UPT ;  /* 0x000000ff0500728c */ /* 0x001fd2000bf04270 */
[----:B-1----:R-:W-:Y:S05]  /*0180*/  BRA.U !UP0, `(.L_x_0) ;  /* 0x0000000908e47547 */ /* 0x002fea000b800000 */
[----:B------:R-:W-:Y:S02]  /*0190*/  UISETP.GE.U32.AND UP0, UPT, UR5, 0x31, UPT ;  /* 0x000000310500788c */ /* 0x000fe4000bf06070 */
[----:B------:R-:W-:Y:S01]  /*01a0*/  IMAD R2, R17, UR5, RZ ;  /* 0x0000000511027c24 */ /* 0x000fe2000f8e02ff */
[----:B------:R-:W-:Y:S01]  /*01b0*/  UIADD3 UR4, UPT, UPT, UR5, -0x1, URZ ;  /* 0xffffffff05047890 */ /* 0x000fe2000fffe0ff */
[----:B------:R-:W-:Y:S02]  /*01c0*/  CS2R R10, SRZ ;  /* 0x00000000000a7805 */ /* 0x000fe4000001ff00 */
[----:B------:R-:W-:Y:S02]  /*01d0*/  CS2R R8, SRZ ;  /* 0x0000000000087805 */ /* 0x000fe4000001ff00 */
[----:B------:R-:W-:Y:S02]  /*01e0*/  CS2R R6, SRZ ;  /* 0x0000000000067805 */ /* 0x000fe4000001ff00 */
[----:B------:R-:W-:-:S02]  /*01f0*/  CS2R R4, SRZ ;  /* 0x0000000000047805 */ /* 0x000fc4000001ff00 */
[----:B------:R-:W-:Y:S01]  /*0200*/  SHF.R.S32.HI R0, RZ, 0x1f, R2 ;  /* 0x0000001fff007819 */ /* 0x000fe20000011402 */
[----:B------:R-:W-:Y:S01]  /*0210*/  IMAD R3, R16, UR5, RZ ;  /* 0x0000000510037c24 */ /* 0x000fe2000f8e02ff */
[----:B------:R-:W-:-:S03]  /*0220*/  ULEA.HI UR5, UR4, 0x1, URZ, 0x1c ;  /* 0x0000000104057891 */ /* 0x000fc6000f8fe0ff */
[----:B------:R-:W-:Y:S01]  /*0230*/  UMOV UR4, URZ ;  /* 0x000000ff00047c82 */ /* 0x000fe20008000000 */
[----:B------:R-:W-:Y:S08]  /*0240*/  BRA.U !UP0, `(.L_x_1) ;  /* 0x0000000508f47547 */ /* 0x000ff0000b800000 */
[----:B------:R-:W-:Y:S01]  /*0250*/  IMAD.MOV.U32 R11, RZ, RZ, RZ ;  /* 0x000000ffff0b7224 */ /* 0x000fe200078e00ff */
[----:B------:R-:W-:Y:S01]  /*0260*/  ULOP3.LUT UR6, UR5, 0x1ffffffc, URZ, 0xc0, !UPT ;  /* 0x1ffffffc05067892 */ /* 0x000fe2000f8ec0ff */
[----:B------:R-:W0:Y:S01]  /*0270*/  LDCU.64 UR12, c[0x0][0x388] ;  /* 0x00007100ff0c77ac */ /* 0x000e220008000a00 */
[----:B------:R-:W1:Y:S01]  /*0280*/  LDCU.64 UR14, c[0x0][0x380] ;  /* 0x00007000ff0e77ac */ /* 0x000e620008000a00 */
[----:B------:R-:W-:Y:S01]  /*0290*/  UMOV UR4, URZ ;  /* 0x000000ff00047c82 */ /* 0x000fe20008000000 */
[----:B------:R-:W-:-:S08]  /*02a0*/  UMOV UR5, URZ ;  /* 0x000000ff00057c82 */ /* 0x000fd00008000000 */
.L_x_6:
[----:B------:R-:W2:Y:S01]  /*02b0*/  LDC R18, c[0x0][0x3a8] ;  /* 0x0000ea00ff127b82 */ /* 0x000ea20000000800 */
[----:B------:R-:W-:Y:S02]  /*02c0*/  UIADD3 UR7, UPT, UPT, UR4, 0x10, URZ ;  /* 0x0000001004077890 */ /* 0x000fe4000fffe0ff */
[----:B------:R-:W-:Y:S01]  /*02d0*/  IADD3 R19, P1, PT, R2, UR4, RZ ;  /* 0x0000000402137c10 */ /* 0x000fe2000ff3e0ff */
[----:B------:R-:W-:-:S04]  /*02e0*/  UIADD3 UR8, UPT, UPT, UR4, 0x20, URZ ;  /* 0x0000002004087890 */ /* 0x000fc8000fffe0ff */
[----:B------:R-:W-:Y:S01]  /*02f0*/  IMAD.X R12, RZ, RZ, R0, P1 ;  /* 0x000000ffff0c7224 */ /* 0x000fe200008e0600 */
[----:B0-----:R-:W-:-:S04]  /*0300*/  LEA R24, P1, R19, UR12, 0x1 ;  /* 0x0000000c13187c11 */ /* 0x001fc8000f8208ff */
[----:B------:R-:W-:Y:S02]  /*0310*/  LEA.HI.X R19, R19, UR13, R12, 0x1, P1 ;  /* 0x0000000d13137c11 */ /* 0x000fe400088f0c0c */
[----:B--2---:R-:W-:Y:S01]  /*0320*/  ISETP.LT.AND P0, PT, R18, UR7, PT ;  /* 0x0000000712007c0c */ /* 0x004fe2000bf01270 */
[----:B------:R-:W-:-:S12]  /*0330*/  UIADD3 UR7, UPT, UPT, UR4, 0x30, URZ ;  /* 0x0000003004077890 */ /* 0x000fd8000fffe0ff */
[----:B------:R-:W-:Y:S05]  /*0340*/  @P0 BRA `(.L_x_2) ;  /* 0x0000000000680947 */ /* 0x000fea0003800000 */
[----:B------:R-:W0:Y:S01]  /*0350*/  S2R R23, SR_LANEID ;  /* 0x0000000000177919 */ /* 0x000e220000000000 */
[----:B------:R-:W2:Y:S01]  /*0360*/  LDC.64 R14, c[0x0][0x380] ;  /* 0x0000e000ff0e7b82 */ /* 0x000ea20000000a00 */
[----:B------:R-:W-:Y:S01]  /*0370*/  SHF.R.U32.HI R20, RZ, 0x1, R18 ;  /* 0x00000001ff147819 */ /* 0x000fe20000011612 */
[----:B------:R-:W-:Y:S02]  /*0380*/  IMAD.MOV.U32 R13, RZ, RZ, RZ ;  /* 0x000000ffff0d7224 */ /* 0x000fe400078e00ff */
[----:B------:R-:W-:-:S04]  /*0390*/  VIADD R21, R3, UR4 ;  /* 0x0000000403157c36 */ /* 0x000fc80008000000 */
[----:B--2---:R-:W-:Y:S01]  /*03a0*/  IMAD.WIDE.U32 R14, R21, 0x2, R14 ;  /* 0x00000002150e7825 */ /* 0x004fe200078e000e */
[----:B0-----:R-:W-:Y:S02]  /*03b0*/  LOP3.LUT R12, R23, 0x3, RZ, 0xc0, !PT ;  /* 0x00000003170c7812 */ /* 0x001fe400078ec0ff */
[----:B------:R-:W-:-:S05]  /*03c0*/  SHF.R.U32.HI R23, RZ, 0x2, R23 ;  /* 0x00000002ff177819 */ /* 0x000fca0000011617 */
[----:B------:R-:W-:-:S03]  /*03d0*/  IMAD.WIDE.U32 R12, R23, R20, R12 ;  /* 0x00000014170c7225 */ /* 0x000fc600078e000c */
[C---:B------:R-:W-:Y:S02]  /*03e0*/  LEA R26, P1, R12.reuse, R24, 0x2 ;  /* 0x000000180c1a7211 */ /* 0x040fe400078210ff */
[C---:B------:R-:W-:Y:S02]  /*03f0*/  LEA R14, P0, R12.reuse, R14, 0x2 ;  /* 0x0000000e0c0e7211 */ /* 0x040fe400078010ff */
[C-C-:B------:R-:W-:Y:S02]  /*0400*/  LEA.HI.X R27, R12.reuse, R19, R13.reuse, 0x2, P1 ;  /* 0x000000130c1b7211 */ /* 0x140fe400008f140d */
[----:B------:R-:W-:-:S03]  /*0410*/  LEA.HI.X R15, R12, R15, R13, 0x2, P0 ;  /* 0x0000000f0c0f7211 */ /* 0x000fc600000f140d */
[----:B------:R-:W2:Y:S01]  /*0420*/  LDG.E R20, desc[UR10][R26.64] ;  /* 0x0000000a1a147981 */ /* 0x000ea2000c1e1900 */
[----:B------:R-:W-:-:S03]  /*0430*/  IMAD.WIDE.U32 R28, R18, 0x10, R14 ;  /* 0x00000010121c7825 */ /* 0x000fc600078e000e */
[----:B------:R0:W2:Y:S04]  /*0440*/  LDG.E R21, desc[UR10][R26.64+0x10] ;  /* 0x0000100a1a157981 */ /* 0x0000a8000c1e1900 */
[----:B------:R-:W2:Y:S04]  /*0450*/  LDG.E R12, desc[UR10][R14.64] ;  /* 0x0000000a0e0c7981 */ /* 0x000ea8000c1e1900 */
[----:B------:R-:W2:Y:S01]  /*0460*/  LDG.E R13, desc[UR10][R28.64] ;  /* 0x0000000a1c0d7981 */ /* 0x000ea2000c1e1900 */
[----:B0-----:R-:W-:-:S03]  /*0470*/  IMAD.WIDE.U32 R26, R18, 0x10, R26 ;  /* 0x00000010121a7825 */ /* 0x001fc600078e001a */
[----:B------:R-:W2:Y:S04]  /*0480*/  LDG.E R14, desc[UR10][R14.64+0x10] ;  /* 0x0000100a0e0e7981 */ /* 0x000ea8000c1e1900 */
[----:B------:R-:W3:Y:S04]  /*0490*/  LDG.E R22, desc[UR10][R26.64] ;  /* 0x0000000a1a167981 */ /* 0x000ee8000c1e1900 */
[----:B------:R-:W3:Y:S04]  /*04a0*/  LDG.E R23, desc[UR10][R26.64+0x10] ;  /* 0x0000100a1a177981 */ /* 0x000ee8000c1e1900 */
[----:B------:R-:W2:Y:S02]  /*04b0*/  LDG.E R15, desc[UR10][R28.64+0x10] ;  /* 0x0000100a1c0f7981 */ /* 0x000ea4000c1e1900 */
[C---:B--2---:R-:W-:Y:S08]  /*04c0*/  HMMA.16816.F32 R4, R12.reuse, R20, R4 ;  /* 0x000000140c04723c */ /* 0x044ff00000001804 */
[----:B---3--:R-:W-:-:S15]  /*04d0*/  HMMA.16816.F32 R8, R12, R22, R8 ;  /* 0x000000160c08723c */ /* 0x008fde0000001808 */
[----:B------:R-:W-:-:S05]  /*04e0*/  NOP ;  /* 0x0000000000007918 */ /* 0x000fca0000000000 */
.L_x_2:
[C---:B------:R-:W-:Y:S02]  /*04f0*/  ISETP.LT.AND P2, PT, R18.reuse, UR8, PT ;  /* 0x0000000812007c0c */ /* 0x040fe4000bf41270 */
[----:B------:R-:W-:Y:S01]  /*0500*/  IADD3 R22, P3, PT, R3, UR4, RZ ;  /* 0x0000000403167c10 */ /* 0x000fe2000ff7e0ff */
[----:B------:R-:W-:Y:S01]  /*0510*/  UIADD3 UR4, UPT, UPT, UR4, 0x40, URZ ;  /* 0x0000004004047890 */ /* 0x000fe2000fffe0ff */
[----:B------:R-:W-:-:S03]  /*0520*/  ISETP.LT.AND P0, PT, R18, UR7, PT ;  /* 0x0000000712007c0c */ /* 0x000fc6000bf01270 */
[----:B------:R-:W-:Y:S01]  /*0530*/  IMAD.X R13, RZ, RZ, RZ, P3 ;  /* 0x000000ffff0d7224 */ /* 0x000fe200018e06ff */
[----:B-1----:R-:W-:Y:S02]  /*0540*/  LEA R23, P3, R22, UR14, 0x1 ;  /* 0x0000000e16177c11 */ /* 0x002fe4000f8608ff */
[----:B------:R-:W-:Y:S02]  /*0550*/  ISETP.LT.AND P1, PT, R18, UR4, PT ;  /* 0x0000000412007c0c */ /* 0x000fe4000bf21270 */
[----:B------:R-:W-:Y:S01]  /*0560*/  LEA.HI.X R22, R22, UR15, R13, 0x1, P3 ;  /* 0x0000000f16167c11 */ /* 0x000fe200098f0c0d */
[----:B------:R-:W-:Y:S10]  /*0570*/  @P2 BRA `(.L_x_3) ;  /* 0x00000000005c2947 */ /* 0x000ff40003800000 */
[----:B------:R-:W0:Y:S01]  /*0580*/  S2R R13, SR_LANEID ;  /* 0x00000000000d7919 */ /* 0x000e220000000000 */
[----:B------:R-:W-:Y:S02]  /*0590*/  SHF.R.U32.HI R14, RZ, 0x1, R18 ;  /* 0x00000001ff0e7819 */ /* 0x000fe40000011612 */
[----:B0-----:R-:W-:Y:S02]  /*05a0*/  LOP3.LUT R12, R13, 0x3, RZ, 0xc0, !PT ;  /* 0x000000030d0c7812 */ /* 0x001fe400078ec0ff */
[----:B------:R-:W-:Y:S01]  /*05b0*/  SHF.R.U32.HI R15, RZ, 0x2, R13 ;  /* 0x00000002ff0f7819 */ /* 0x000fe2000001160d */
[----:B------:R-:W-:-:S04]  /*05c0*/  IMAD.MOV.U32 R13, RZ, RZ, RZ ;  /* 0x000000ffff0d7224 */ /* 0x000fc800078e00ff */
[----:B------:R-:W-:-:S03]  /*05d0*/  IMAD.WIDE.U32 R12, R15, R14, R12 ;  /* 0x0000000e0f0c7225 */ /* 0x000fc600078e000c */
[----:B------:R-:W-:-:S04]  /*05e0*/  LEA R14, P2, R12, R23, 0x2 ;  /* 0x000000170c0e7211 */ /* 0x000fc800078410ff */
[C---:B------:R-:W-:Y:S02]  /*05f0*/  LEA.HI.X R15, R12.reuse, R22, R13, 0x2, P2 ;  /* 0x000000160c0f7211 */ /* 0x040fe400010f140d */
[----:B------:R-:W-:Y:S01]  /*0600*/  LEA R28, P2, R12, R24, 0x2 ;  /* 0x000000180c1c7211 */ /* 0x000fe200078410ff */
[----:B------:R-:W-:-:S03]  /*0610*/  IMAD.WIDE.U32 R26, R18, 0x10, R14 ;  /* 0x00000010121a7825 */ /* 0x000fc600078e000e */
[----:B------:R-:W-:Y:S02]  /*0620*/  LEA.HI.X R29, R12, R19, R13, 0x2, P2 ;  /* 0x000000130c1d7211 */ /* 0x000fe400010f140d */
[----:B------:R-:W2:Y:S04]  /*0630*/  LDG.E R12, desc[UR10][R14.64+0x20] ;  /* 0x0000200a0e0c7981 */ /* 0x000ea8000c1e1900 */
[----:B------:R-:W2:Y:S04]  /*0640*/  LDG.E R13, desc[UR10][R26.64+0x20] ;  /* 0x0000200a1a0d7981 */ /* 0x000ea8000c1e1900 */
[----:B------:R-:W2:Y:S04]  /*0650*/  LDG.E R20, desc[UR10][R28.64+0x20] ;  /* 0x0000200a1c147981 */ /* 0x000ea8000c1e1900 */
[----:B------:R-:W2:Y:S04]  /*0660*/  LDG.E R14, desc[UR10][R14.64+0x30] ;  /* 0x0000300a0e0e7981 */ /* 0x000ea8000c1e1900 */
[----:B------:R-:W2:Y:S04]  /*0670*/  LDG.E R21, desc[UR10][R28.64+0x30] ;  /* 0x0000300a1c157981 */ /* 0x000ea8000c1e1900 */
[----:B------:R0:W2:Y:S02]  /*0680*/  LDG.E R15, desc[UR10][R26.64+0x30] ;  /* 0x0000300a1a0f7981 */ /* 0x0000a4000c1e1900 */
[----:B0-----:R-:W-:Y:S01]  /*0690*/  IMAD.WIDE.U32 R26, R18, 0x10, R28 ;  /* 0x00000010121a7825 */ /* 0x001fe200078e001c */
[C---:B--2---:R-:W-:Y:S04]  /*06a0*/  HMMA.16816.F32 R4, R12.reuse, R20, R4 ;  /* 0x000000140c04723c */ /* 0x044fe80000001804 */
[----:B------:R-:W2:Y:S04]  /*06b0*/  LDG.E R20, desc[UR10][R26.64+0x20] ;  /* 0x0000200a1a147981 */ /* 0x000ea8000c1e1900 */
[----:B------:R-:W2:Y:S02]  /*06c0*/  LDG.E R21, desc[UR10][R26.64+0x30] ;  /* 0x0000300a1a157981 */ /* 0x000ea4000c1e1900 */
[----:B--2---:R-:W-:-:S15]  /*06d0*/  HMMA.16816.F32 R8, R12, R20, R8 ;  /* 0x000000140c08723c */ /* 0x004fde0000001808 */
[----:B------:R-:W-:-:S05]  /*06e0*/  NOP ;  /* 0x0000000000007918 */ /* 0x000fca0000000000 */
.L_x_3:
[----:B------:R-:W-:Y:S05]  /*06f0*/  @P0 BRA `(.L_x_4) ;  /* 0x00000000005c0947 */ /* 0x000fea0003800000 */
        /* <DEDUP_REMOVED lines=23> */
.L_x_4:
[----:B------:R-:W-:Y:S05]  /*0870*/  @P1 BRA `(.L_x_5) ;  /* 0x00000000005c1947 */ /* 0x000fea0003800000 */
[----:B------:R-:W0:Y:S01]  /*0880*/  S2R R13, SR_LANEID ;  /* 0x00000000000d7919 */ /* 0x000e220000000000 */
[----:B------:R-:W-:Y:S02]  /*0890*/  SHF.R.U32.HI R14, RZ, 0x1, R18 ;  /* 0x00000001ff0e7819 */ /* 0x000fe40000011612 */
[----:B0-----:R-:W-:Y:S02]  /*08a0*/  LOP3.LUT R12, R13, 0x3, RZ, 0xc0, !PT ;  /* 0x000000030d0c7812 */ /* 0x001fe400078ec0ff */
[----:B------:R-:W-:Y:S01]  /*08b0*/  SHF.R.U32.HI R15, RZ, 0x2, R13 ;  /* 0x00000002ff0f7819 */ /* 0x000fe2000001160d */
[----:B------:R-:W-:-:S04]  /*08c0*/  IMAD.MOV.U32 R13, RZ, RZ, RZ ;  /* 0x000000ffff0d7224 */ /* 0x000fc800078e00ff */
[----:B------:R-:W-:-:S03]  /*08d0*/  IMAD.WIDE.U32 R12, R15, R14, R12 ;  /* 0x0000000e0f0c7225 */ /* 0x000fc600078e000c */
[C---:B------:R-:W-:Y:S02]  /*08e0*/  LEA R20, P0, R12.reuse, R23, 0x2 ;  /* 0x000000170c147211 */ /* 0x040fe400078010ff */
[C---:B------:R-:W-:Y:S02]  /*08f0*/  LEA R24, P1, R12.reuse, R24, 0x2 ;  /* 0x000000180c187211 */ /* 0x040fe400078210ff */
[C-C-:B------:R-:W-:Y:S02]  /*0900*/  LEA.HI.X R21, R12.reuse, R22, R13.reuse, 0x2, P0 ;  /* 0x000000160c157211 */ /* 0x140fe400000f140d */
[----:B------:R-:W-:Y:S01]  /*0910*/  LEA.HI.X R25, R12, R19, R13, 0x2, P1 ;  /* 0x000000130c197211 */ /* 0x000fe200008f140d */
[C---:B------:R-:W-:Y:S02]  /*0920*/  IMAD.WIDE.U32 R22, R18.reuse, 0x10, R20 ;  /* 0x0000001012167825 */ /* 0x040fe400078e0014 */
[----:B------:R-:W2:Y:S02]  /*0930*/  LDG.E R12, desc[UR10][R20.64+0x60] ;  /* 0x0000600a140c7981 */ /* 0x000ea4000c1e1900 */
[----:B------:R-:W-:-:S02]  /*0940*/  IMAD.WIDE.U32 R26, R18, 0x10, R24 ;  /* 0x00000010121a7825 */ /* 0x000fc400078e0018 */
[----:B------:R-:W2:Y:S04]  /*0950*/  LDG.E R19, desc[UR10][R24.64+0x70] ;  /* 0x0000700a18137981 */ /* 0x000ea8000c1e1900 */
[----:B------:R-:W2:Y:S04]  /*0960*/  LDG.E R18, desc[UR10][R24.64+0x60] ;  /* 0x0000600a18127981 */ /* 0x000ea8000c1e1900 */
[----:B------:R-:W2:Y:S04]  /*0970*/  LDG.E R14, desc[UR10][R20.64+0x70] ;  /* 0x0000700a140e7981 */ /* 0x000ea8000c1e1900 */
[----:B------:R-:W2:Y:S04]  /*0980*/  LDG.E R13, desc[UR10][R22.64+0x60] ;  /* 0x0000600a160d7981 */ /* 0x000ea8000c1e1900 */
[----:B------:R-:W2:Y:S04]  /*0990*/  LDG.E R15, desc[UR10][R22.64+0x70] ;  /* 0x0000700a160f7981 */ /* 0x000ea8000c1e1900 */
[----:B------:R-:W3:Y:S04]  /*09a0*/  LDG.E R28, desc[UR10][R26.64+0x60] ;  /* 0x0000600a1a1c7981 */ /* 0x000ee8000c1e1900 */
[----:B------:R-:W3:Y:S01]  /*09b0*/  LDG.E R29, desc[UR10][R26.64+0x70] ;  /* 0x0000700a1a1d7981 */ /* 0x000ee2000c1e1900 */
[C---:B--2---:R-:W-:Y:S08]  /*09c0*/  HMMA.16816.F32 R4, R12.reuse, R18, R4 ;  /* 0x000000120c04723c */ /* 0x044ff00000001804 */
[----:B---3--:R-:W-:-:S15]  /*09d0*/  HMMA.16816.F32 R8, R12, R28, R8 ;  /* 0x0000001c0c08723c */ /* 0x008fde0000001808 */
[----:B------:R-:W-:-:S05]  /*09e0*/  NOP ;  /* 0x0000000000007918 */ /* 0x000fca0000000000 */
.L_x_5:
[----:B------:R-:W-:-:S04]  /*09f0*/  UIADD3 UR5, UPT, UPT, UR5, 0x4, URZ ;  /* 0x0000000405057890 */ /* 0x000fc8000fffe0ff */
[----:B------:R-:W-:-:S09]  /*0a00*/  UISETP.NE.AND UP0, UPT, UR5, UR6, UPT ;  /* 0x000000060500728c */ /* 0x000fd2000bf05270 */
[----:B------:R-:W-:Y:S05]  /*0a10*/  BRA.U UP0, `(.L_x_6) ;  /* 0xfffffff900247547 */ /* 0x000fea000b83ffff */
.L_x_1:
[----:B------:R-:W0:Y:S02]  /*0a20*/  LDCU UR5, c[0x0][0x3a8] ;  /* 0x00007500ff0577ac */ /* 0x000e240008000800 */
[----:B0-----:R-:W-:-:S04]  /*0a30*/  UIADD3 UR5, UPT, UPT, UR5, -0x1, URZ ;  /* 0xffffffff05057890 */ /* 0x001fc8000fffe0ff */
[----:B------:R-:W-:-:S04]  /*0a40*/  ULEA.HI UR5, UR5, 0x1, URZ, 0x1c ;  /* 0x0000000105057891 */ /* 0x000fc8000f8fe0ff */
[----:B------:R-:W-:-:S04]  /*0a50*/  ULOP3.LUT UR5, UR5, 0x3, URZ, 0xc0, !UPT ;  /* 0x0000000305057892 */ /* 0x000fc8000f8ec0ff */
[----:B------:R-:W-:-:S09]  /*0a60*/  UISETP.NE.AND UP0, UPT, UR5, URZ, UPT ;  /* 0x000000ff0500728c */ /* 0x000fd2000bf05270 */
[----:B------:R-:W-:Y:S05]  /*0a70*/  BRA.U !UP0, `(.L_x_0) ;  /* 0x0000000108a87547 */ /* 0x000fea000b800000 */
[----:B------:R-:W0:Y:S01]  /*0a80*/  LDCU.64 UR6, c[0x0][0x388] ;  /* 0x00007100ff0677ac */ /* 0x000e220008000a00 */
[----:B------:R-:W-:Y:S01]  /*0a90*/  IADD3 R2, P0, PT, R2, UR4, RZ ;  /* 0x0000000402027c10 */ /* 0x000fe2000ff1e0ff */
[----:B------:R-:W-:Y:S01]  /*0aa0*/  VIADD R25, R3, UR4 ;  /* 0x0000000403197c36 */ /* 0x000fe20008000000 */
[----:B------:R-:W-:-:S03]  /*0ab0*/  UIADD3 UR5, UPT, UPT, -UR5, URZ, URZ ;  /* 0x000000ff05057290 */ /* 0x000fc6000fffe1ff */
[----:B------:R-:W-:Y:S01]  /*0ac0*/  IMAD.X R13, RZ, RZ, R0, P0 ;  /* 0x000000ffff0d7224 */ /* 0x000fe200000e0600 */
[----:B0-----:R-:W-:-:S04]  /*0ad0*/  LEA R24, P1, R2, UR6, 0x1 ;  /* 0x0000000602187c11 */ /* 0x001fc8000f8208ff */
[----:B------:R-:W-:-:S09]  /*0ae0*/  LEA.HI.X R0, R2, UR7, R13, 0x1, P1 ;  /* 0x0000000702007c11 */ /* 0x000fd200088f0c0d */
.L_x_8:
[----:B------:R-:W0:Y:S01]  /*0af0*/  LDC R19, c[0x0][0x3a8] ;  /* 0x0000ea00ff137b82 */ /* 0x000e220000000800 */
[----:B------:R-:W-:Y:S02]  /*0b00*/  UIADD3 UR4, UPT, UPT, UR4, 0x10, URZ ;  /* 0x0000001004047890 */ /* 0x000fe4000fffe0ff */
[----:B------:R-:W-:-:S04]  /*0b10*/  UIADD3 UR5, UPT, UPT, UR5, 0x1, URZ ;  /* 0x0000000105057890 */ /* 0x000fc8000fffe0ff */
[----:B0-----:R-:W-:-:S13]  /*0b20*/  ISETP.LT.AND P0, PT, R19, UR4, PT ;  /* 0x0000000413007c0c */ /* 0x001fda000bf01270 */
[----:B------:R-:W-:Y:S05]  /*0b30*/  @P0 BRA `(.L_x_7) ;  /* 0x0000000000640947 */ /* 0x000fea0003800000 */
[----:B------:R-:W0:Y:S01]  /*0b40*/  S2R R3, SR_LANEID ;  /* 0x0000000000037919 */ /* 0x000e220000000000 */
[----:B------:R-:W1:Y:S01]  /*0b50*/  LDC.64 R12, c[0x0][0x380] ;  /* 0x0000e000ff0c7b82 */ /* 0x000e620000000a00 */
[----:B------:R-:W-:Y:S01]  /*0b60*/  SHF.R.U32.HI R14, RZ, 0x1, R19 ;  /* 0x00000001ff0e7819 */ /* 0x000fe20000011613 */
[----:B-1----:R-:W-:Y:S01]  /*0b70*/  IMAD.WIDE.U32 R12, R25, 0x2, R12 ;  /* 0x00000002190c7825 */ /* 0x002fe200078e000c */
        /* <DEDUP_REMOVED lines=21> */
.L_x_7:
[----:B------:R-:W-:Y:S01]  /*0cd0*/  UISETP.NE.AND UP0, UPT, UR5, URZ, UPT ;  /* 0x000000ff0500728c */ /* 0x000fe2000bf05270 */
[----:B------:R-:W-:Y:S01]  /*0ce0*/  IADD3 R24, P0, PT, R24, 0x20, RZ ;  /* 0x0000002018187810 */ /* 0x000fe20007f1e0ff */
[----:B------:R-:W-:-:S04]  /*0cf0*/  VIADD R25, R25, 0x10 ;  /* 0x0000001019197836 */ /* 0x000fc80000000000 */
[----:B------:R-:W-:-:S03]  /*0d00*/  IMAD.X R0, RZ, RZ, R0, P0 ;  /* 0x000000ffff007224 */ /* 0x000fc600000e0600 */
[----:B------:R-:W-:Y:S05]  /*0d10*/  BRA.U UP0, `(.L_x_8) ;  /* 0xfffffffd00747547 */ /* 0x000fea000b83ffff */
.L_x_0:
[----:B------:R-:W0:Y:S01]  /*0d20*/  LDC R0, c[0x0][0x3b0] ;  /* 0x0000ec00ff007b82 */ /* 0x000e220000000800 */
[----:B------:R-:W1:Y:S01]  /*0d30*/  LDCU UR4, c[0x0][0x3ac] ;  /* 0x00007580ff0477ac */ /* 0x000e620008000800 */
[----:B0-----:R-:W-:-:S04]  /*0d40*/  ISETP.GE.AND P0, PT, R17, R0, PT ;  /* 0x000000001100720c */ /* 0x001fc80003f06270 */
[----:B-1----:R-:W-:-:S13]  /*0d50*/  ISETP.GE.OR P0, PT, R16, UR4, P0 ;  /* 0x0000000410007c0c */ /* 0x002fda0008706670 */
[----:B------:R-:W-:Y:S05]  /*0d60*/  @P0 EXIT ;  /* 0x000000000000094d */ /* 0x000fea0003800000 */
[----:B------:R-:W0:Y:S01]  /*0d70*/  S2R R12, SR_LANEID ;  /* 0x00000000000c7919 */ /* 0x000e220000000000 */
[----:B------:R-:W1:Y:S01]  /*0d80*/  LDCU.128 UR4, c[0x0][0x390] ;  /* 0x00007200ff0477ac */ /* 0x000e620008000c00 */
[----:B------:R-:W-:Y:S01]  /*0d90*/  IMAD R16, R16, R0, RZ ;  /* 0x0000000010107224 */ /* 0x000fe200078e02ff */
[----:B------:R-:W-:Y:S02]  /*0da0*/  SHF.R.S32.HI R3, RZ, 0x1f, R17 ;  /* 0x0000001fff037819 */ /* 0x000fe40000011411 */
[----:B------:R-:W-:Y:S02]  /*0db0*/  SHF.R.U32.HI R0, RZ, 0x1, R0 ;  /* 0x00000001ff007819 */ /* 0x000fe40000011600 */
[----:B------:R-:W-:-:S04]  /*0dc0*/  IADD3 R17, P0, PT, R17, R16, RZ ;  /* 0x0000001011117210 */ /* 0x000fc80007f1e0ff */
[----:B------:R-:W-:Y:S01]  /*0dd0*/  LEA.HI.X.SX32 R20, R16, R3, 0x1, P0 ;  /* 0x0000000310147211 */ /* 0x000fe200000f0eff */
[C---:B------:R-:W-:Y:S02]  /*0de0*/  IMAD.SHL.U32 R21, R17.reuse, 0x4, RZ ;  /* 0x0000000411157824 */ /* 0x040fe400078e00ff */
[----:B------:R-:W-:Y:S01]  /*0df0*/  IMAD.MOV.U32 R3, RZ, RZ, RZ ;  /* 0x000000ffff037224 */ /* 0x000fe200078e00ff */
[----:B------:R-:W-:Y:S02]  /*0e00*/  SHF.L.U64.HI R20, R17, 0x2, R20 ;  /* 0x0000000211147819 */ /* 0x000fe40000010214 */
[----:B-1----:R-:W-:Y:S02]  /*0e10*/  IADD3 R23, P0, PT, R21, UR4, RZ ;  /* 0x0000000415177c10 */ /* 0x002fe4000ff1e0ff */
[----:B0-----:R-:W-:Y:S02]  /*0e20*/  LOP3.LUT R2, R12, 0x3, RZ, 0xc0, !PT ;  /* 0x000000030c027812 */ /* 0x001fe400078ec0ff */
[----:B------:R-:W-:-:S05]  /*0e30*/  SHF.R.U32.HI R13, RZ, 0x2, R12 ;  /* 0x00000002ff0d7819 */ /* 0x000fca000001160c */
[----:B------:R-:W-:Y:S01]  /*0e40*/  IMAD.WIDE.U32 R2, R13, R0, R2 ;  /* 0x000000000d027225 */ /* 0x000fe200078e0002 */
[----:B------:R-:W-:Y:S02]  /*0e50*/  IADD3.X R13, PT, PT, R20, UR5, RZ, P0, !PT ;  /* 0x00000005140d7c10 */ /* 0x000fe400087fe4ff */
[----:B------:R-:W-:-:S04]  /*0e60*/  LEA R22, P0, R2, R23, 0x3 ;  /* 0x0000001702167211 */ /* 0x000fc800078018ff */
[----:B------:R-:W-:-:S03]  /*0e70*/  LEA.HI.X R23, R2, R13, R3, 0x3, P0 ;  /* 0x0000000d02177211 */ /* 0x000fc600000f1c03 */
[----:B------:R-:W-:Y:S02]  /*0e80*/  IMAD.WIDE.U32 R24, R0, 0x40, R22 ;  /* 0x0000004000187825 */ /* 0x000fe400078e0016 */
[----:B------:R-:W2:Y:S04]  /*0e90*/  LDG.E.64 R12, desc[UR10][R22.64] ;  /* 0x0000000a160c7981 */ /* 0x000ea8000c1e1b00 */
[----:B------:R-:W3:Y:S04]  /*0ea0*/  LDG.E.64 R16, desc[UR10][R24.64] ;  /* 0x0000000a18107981 */ /* 0x000ee8000c1e1b00 */
[----:B------:R-:W4:Y:S04]  /*0eb0*/  LDG.E.64 R18, desc[UR10][R22.64+0x20] ;  /* 0x0000200a16127981 */ /* 0x000f28000c1e1b00 */
[----:B------:R-:W5:Y:S01]  /*0ec0*/  LDG.E.64 R14, desc[UR10][R24.64+0x20] ;  /* 0x0000200a180e7981 */ /* 0x000f62000c1e1b00 */
[----:B------:R-:W-:-:S04]  /*0ed0*/  IADD3 R21, P0, PT, R21, UR6, RZ ;  /* 0x0000000615157c10 */ /* 0x000fc8000ff1e0ff */
[----:B------:R-:W-:Y:S02]  /*0ee0*/  IADD3.X R27, PT, PT, R20, UR7, RZ, P0, !PT ;  /* 0x00000007141b7c10 */ /* 0x000fe400087fe4ff */
[----:B------:R-:W-:-:S04]  /*0ef0*/  LEA R20, P0, R2, R21, 0x3 ;  /* 0x0000001502147211 */ /* 0x000fc800078018ff */
[----:B------:R-:W-:-:S03]  /*0f00*/  LEA.HI.X R21, R2, R27, R3, 0x3, P0 ;  /* 0x0000001b02157211 */ /* 0x000fc600000f1c03 */
[----:B------:R-:W-:-:S04]  /*0f10*/  IMAD.WIDE.U32 R2, R0, 0x40, R20 ;  /* 0x0000004000027825 */ /* 0x000fc800078e0014 */
[----:B--2---:R-:W-:Y:S01]  /*0f20*/  FADD R12, R12, R4 ;  /* 0x000000040c0c7221 */ /* 0x004fe20000000000 */
[----:B------:R-:W-:Y:S01]  /*0f30*/  FADD R13, R13, R5 ;  /* 0x000000050d0d7221 */ /* 0x000fe20000000000 */
[----:B---3--:R-:W-:Y:S01]  /*0f40*/  FADD R16, R16, R6 ;  /* 0x0000000610107221 */ /* 0x008fe20000000000 */
[----:B------:R-:W-:Y:S01]  /*0f50*/  FADD R17, R17, R7 ;  /* 0x0000000711117221 */ /* 0x000fe20000000000 */
[----:B----4-:R-:W-:Y:S01]  /*0f60*/  FADD R18, R18, R8 ;  /* 0x0000000812127221 */ /* 0x010fe20000000000 */
[----:B------:R-:W-:Y:S01]  /*0f70*/  FADD R19, R19, R9 ;  /* 0x0000000913137221 */ /* 0x000fe20000000000 */
[----:B------:R-:W-:Y:S01]  /*0f80*/  STG.E.64 desc[UR10][R20.64], R12 ;  /* 0x0000000c14007986 */ /* 0x000fe2000c101b0a */
[----:B-----5:R-:W-:Y:S01]  /*0f90*/  FADD R14, R14, R10 ;  /* 0x0000000a0e0e7221 */ /* 0x020fe20000000000 */
[----:B------:R-:W-:Y:S02]  /*0fa0*/  FADD R15, R15, R11 ;  /* 0x0000000b0f0f7221 */ /* 0x000fe40000000000 */
[----:B------:R-:W-:Y:S04]  /*0fb0*/  STG.E.64 desc[UR10][R2.64], R16 ;  /* 0x0000001002007986 */ /* 0x000fe8000c101b0a */
[----:B------:R-:W-:Y:S04]  /*0fc0*/  STG.E.64 desc[UR10][R20.64+0x20], R18 ;  /* 0x0000201214007986 */ /* 0x000fe8000c101b0a */
[----:B------:R-:W-:Y:S01]  /*0fd0*/  STG.E.64 desc[UR10][R2.64+0x20], R14 ;  /* 0x0000200e02007986 */ /* 0x000fe2000c101b0a */
[----:B------:R-:W-:Y:S05]  /*0fe0*/  EXIT ;  /* 0x000000000000794d */ /* 0x000fea0003800000 */
.L_x_9:
[----:B------:R-:W-:-:S00]  /*0ff0*/  BRA `(.L_x_9) ;  /* 0xfffffffc00fc7947 */ /* 0x000fc0000383ffff */
[----:B------:R-:W-:-:S00]  /*1000*/  NOP ;  /* 0x0000000000007918 */ /* 0x000fc00000000000 */
[----:B------:R-:W-:-:S00]  /*1010*/  NOP ;  /* 0x0000000000007918 */ /* 0x000fc00000000000 */
[----:B------:R-:W-:-:S00]  /*1020*/  NOP ;  /* 0x0000000000007918 */ /* 0x000fc00000000000 */
[----:B------:R-:W-:-:S00]  /*1030*/  NOP ;  /* 0x0000000000007918 */ /* 0x000fc00000000000 */
[----:B------:R-:W-:-:S00]  /*1040*/  NOP ;  /* 0x0000000000007918 */ /* 0x000fc00000000000 */
[----:B------:R-:W-:-:S00]  /*1050*/  NOP ;  /* 0x0000000000007918 */ /* 0x000fc00000000000 */
[----:B------:R-:W-:-:S00]  /*1060*/  NOP ;  /* 0x0000000000007918 */ /* 0x000fc00000000000 */
[----:B------:R-:W-:-:S00]  /*1070*/  NOP ;  /* 0x0000000000007918 */ /* 0x000fc00000000000 */
.L_x_10:


//--------------------- .nv.shared.reserved.0     --------------------------
	.section	.nv.shared.reserved.0,"aw",@nobits
	.weak		__nv_reservedSMEM_offset_0_alias
	.size		__nv_reservedSMEM_offset_0_alias, 0, 64
	.other		__nv_reservedSMEM_offset_0_alias,@"STO_CUDA_RESERVED_SHARED STV_DEFAULT"
__nv_reservedSMEM_offset_0_alias:
	.zero		0
	.zero		64


//--------------------- .nv.constant0._Z21matrixMultiplyAddWMMAPK6__halfS1_PfS2_iiiii --------------------------
	.section	.nv.constant0._Z21matrixMultiplyAddWMMAPK6__halfS1_PfS2_iiiii,"a",@progbits
	.sectionflags	@""
	.align	4
.nv.constant0._Z21matrixMultiplyAddWMMAPK6__halfS1_PfS2_iiiii:
	.zero		948


//--------------------- SYMBOLS --------------------------

	.type		.nv.reservedSmem.offset0,@object
	.size		.nv.reservedSmem.offset0,0x4
